	.headerflags	@"EF_CUDA_TEXMODE_UNIFIED EF_CUDA_64BIT_ADDRESS EF_CUDA_ACCELERATORS EF_CUDA_SM90 EF_CUDA_VIRTUAL_SM(EF_CUDA_SM90)"
	.elftype	@"ET_EXEC"


//--------------------- .nv.info                  --------------------------
	.section	.nv.info,"",@"SHT_CUDA_INFO"
	.align	4


	//----- nvinfo : EIATTR_REGCOUNT
	.align		4
        /*0000*/ 	.byte	0x04, 0x2f
        /*0002*/ 	.short	(.L_1 - .L_0)
	.align		4
.L_0:
        /*0004*/ 	.word	index@(triton_poi_fused_avg_pool2d_leaky_relu_15)
        /*0008*/ 	.word	0x00000010


	//----- nvinfo : EIATTR_MIN_STACK_SIZE
	.align		4
.L_1:
        /*000c*/ 	.byte	0x04, 0x12
        /*000e*/ 	.short	(.L_3 - .L_2)
	.align		4
.L_2:
        /*0010*/ 	.word	index@(triton_poi_fused_avg_pool2d_leaky_relu_15)
        /*0014*/ 	.word	0x00000000


	//----- nvinfo : EIATTR_FRAME_SIZE
	.align		4
.L_3:
        /*0018*/ 	.byte	0x04, 0x11
        /*001a*/ 	.short	(.L_5 - .L_4)
	.align		4
.L_4:
        /*001c*/ 	.word	index@(triton_poi_fused_avg_pool2d_leaky_relu_15)
        /*0020*/ 	.word	0x00000000


	//----- nvinfo : EIATTR_MIN_STACK_SIZE
	.align		4
.L_5:
        /*0024*/ 	.byte	0x04, 0x12
        /*0026*/ 	.short	(.L_7 - .L_6)
	.align		4
.L_6:
        /*0028*/ 	.word	index@(triton_poi_fused_avg_pool2d_leaky_relu_15)
        /*002c*/ 	.word	0x00000000
.L_7:


//--------------------- .nv.info.triton_poi_fused_avg_pool2d_leaky_relu_15 --------------------------
	.section	.nv.info.triton_poi_fused_avg_pool2d_leaky_relu_15,"",@"SHT_CUDA_INFO"
	.sectionflags	@""
	.align	4


	//----- nvinfo : EIATTR_CUDA_API_VERSION
	.align		4
        /*0000*/ 	.byte	0x04, 0x37
        /*0002*/ 	.short	(.L_9 - .L_8)
.L_8:
        /*0004*/ 	.word	0x0000007c


	//----- nvinfo : EIATTR_KPARAM_INFO
	.align		4
.L_9:
        /*0008*/ 	.byte	0x04, 0x17
        /*000a*/ 	.short	(.L_11 - .L_10)
.L_10:
        /*000c*/ 	.word	0x00000000
        /*0010*/ 	.short	0x0003
        /*0012*/ 	.short	0x0018
        /*0014*/ 	.byte	0x00, 0xf0, 0x11, 0x00


	//----- nvinfo : EIATTR_KPARAM_INFO
	.align		4
.L_11:
        /*0018*/ 	.byte	0x04, 0x17
        /*001a*/ 	.short	(.L_13 - .L_12)
.L_12:
        /*001c*/ 	.word	0x00000000
        /*0020*/ 	.short	0x0002
        /*0022*/ 	.short	0x0010
        /*0024*/ 	.byte	0x00, 0xf4, 0x21, 0x00


	//----- nvinfo : EIATTR_KPARAM_INFO
	.align		4
.L_13:
        /*0028*/ 	.byte	0x04, 0x17
        /*002a*/ 	.short	(.L_15 - .L_14)
.L_14:
        /*002c*/ 	.word	0x00000000
        /*0030*/ 	.short	0x0001
        /*0032*/ 	.short	0x0008
        /*0034*/ 	.byte	0x00, 0xf4, 0x21, 0x00


	//----- nvinfo : EIATTR_KPARAM_INFO
	.align		4
.L_15:
        /*0038*/ 	.byte	0x04, 0x17
        /*003a*/ 	.short	(.L_17 - .L_16)
.L_16:
        /*003c*/ 	.word	0x00000000
        /*0040*/ 	.short	0x0000
        /*0042*/ 	.short	0x0000
        /*0044*/ 	.byte	0x00, 0xf4, 0x21, 0x00


	//----- nvinfo : EIATTR_SPARSE_MMA_MASK
	.align		4
.L_17:
        /*0048*/ 	.byte	0x03, 0x50
        /*004a*/ 	.short	0x0000


	//----- nvinfo : EIATTR_MAXREG_COUNT
	.align		4
        /*004c*/ 	.byte	0x03, 0x1b
        /*004e*/ 	.short	0x00ff


	//----- nvinfo : EIATTR_EXIT_INSTR_OFFSETS
	.align		4
        /*0050*/ 	.byte	0x04, 0x1c
        /*0052*/ 	.short	(.L_19 - .L_18)


	//   ....[0]....
.L_18:
        /*0054*/ 	.word	0x00000370


	//----- nvinfo : EIATTR_REQNTID
	.align		4
.L_19:
        /*0058*/ 	.byte	0x04, 0x10
        /*005a*/ 	.short	(.L_21 - .L_20)
.L_20:
        /*005c*/ 	.word	0x00000100
        /*0060*/ 	.word	0x00000001
        /*0064*/ 	.word	0x00000001


	//----- nvinfo : EIATTR_CBANK_PARAM_SIZE
	.align		4
.L_21:
        /*0068*/ 	.byte	0x03, 0x19
        /*006a*/ 	.short	0x001c


	//----- nvinfo : EIATTR_PARAM_CBANK
	.align		4
        /*006c*/ 	.byte	0x04, 0x0a
        /*006e*/ 	.short	(.L_23 - .L_22)
	.align		4
.L_22:
        /*0070*/ 	.word	index@(.nv.constant0.triton_poi_fused_avg_pool2d_leaky_relu_15)
        /*0074*/ 	.short	0x0210
        /*0076*/ 	.short	0x001c


	//----- nvinfo : EIATTR_SW_WAR
	.align		4
.L_23:
        /*0078*/ 	.byte	0x04, 0x36
        /*007a*/ 	.short	(.L_25 - .L_24)
.L_24:
        /*007c*/ 	.word	0x00000008
.L_25:


//--------------------- .nv.callgraph             --------------------------
	.section	.nv.callgraph,"",@"SHT_CUDA_CALLGRAPH"
	.align	4
	.sectionentsize	8
	.align		4
        /*0000*/ 	.word	0x00000000
	.align		4
        /*0004*/ 	.word	0xffffffff
	.align		4
        /*0008*/ 	.word	0x00000000
	.align		4
        /*000c*/ 	.word	0xfffffffe
	.align		4
        /*0010*/ 	.word	0x00000000
	.align		4
        /*0014*/ 	.word	0xfffffffd
	.align		4
        /*0018*/ 	.word	0x00000000
	.align		4
        /*001c*/ 	.word	0xfffffffc


//--------------------- .text.triton_poi_fused_avg_pool2d_leaky_relu_15 --------------------------
	.section	.text.triton_poi_fused_avg_pool2d_leaky_relu_15,"ax",@progbits
	.align	128
        .global         triton_poi_fused_avg_pool2d_leaky_relu_15
        .type           triton_poi_fused_avg_pool2d_leaky_relu_15,@function
        .size           triton_poi_fused_avg_pool2d_leaky_relu_15,(.L_x_1 - triton_poi_fused_avg_pool2d_leaky_relu_15)
        .other          triton_poi_fused_avg_pool2d_leaky_relu_15,@"STO_CUDA_ENTRY STV_DEFAULT"
triton_poi_fused_avg_pool2d_leaky_relu_15:
.text.triton_poi_fused_avg_pool2d_leaky_relu_15:
[----:B------:R-:W-:Y:S01]  /*0000*/  LDC R1, c[0x0][0x28] ;  /* 0x00000a00ff017b82 */ /* 0x000fe20000000800 */
[----:B------:R-:W1:Y:S01]  /*0010*/  S2R R0, SR_TID.X ;  /* 0x0000000000007919 */ /* 0x000e620000002100 */
[----:B------:R-:W-:Y:S01]  /*0020*/  ULDC.64 UR4, c[0x0][0x208] ;  /* 0x0000820000047ab9 */ /* 0x000fe20000000a00 */
[----:B------:R-:W-:Y:S01]  /*0030*/  ULDC.64 UR6, c[0x0][0x218] ;  /* 0x0000860000067ab9 */ /* 0x000fe20000000a00 */
[----:B------:R-:W2:Y:S01]  /*0040*/  S2R R3, SR_CTAID.X ;  /* 0x0000000000037919 */ /* 0x000ea20000002500 */
[----:B-1----:R-:W-:Y:S01]  /*0050*/  IMAD.SHL.U32 R0, R0, 0x2, RZ ;  /* 0x0000000200007824 */ /* 0x002fe200078e00ff */
[----:B--2---:R-:W-:-:S04]  /*0060*/  SHF.R.S32.HI R5, RZ, 0x16, R3 ;  /* 0x00000016ff057819 */ /* 0x004fc80000011403 */
[----:B------:R-:W-:Y:S02]  /*0070*/  LOP3.LUT R0, R0, 0x1fe, RZ, 0xc0, !PT ;  /* 0x000001fe00007812 */ /* 0x000fe400078ec0ff */
[----:B------:R-:W-:-:S03]  /*0080*/  SGXT R5, R5, 0x1 ;  /* 0x000000010505781a */ /* 0x000fc60000000200 */
[----:B------:R-:W-:-:S05]  /*0090*/  IMAD R0, R3, 0x200, R0 ;  /* 0x0000020003007824 */ /* 0x000fca00078e0200 */
[----:B------:R-:W-:Y:S02]  /*00a0*/  SHF.R.S32.HI R3, RZ, 0x1f, R0 ;  /* 0x0000001fff037819 */ /* 0x000fe40000011400 */
[-C--:B------:R-:W-:Y:S02]  /*00b0*/  LEA.HI R6, R5, R0.reuse, RZ, 0xd ;  /* 0x0000000005067211 */ /* 0x080fe400078f68ff */
[----:B------:R-:W-:Y:S02]  /*00c0*/  LEA.HI R4, R3, R0, RZ, 0x7 ;  /* 0x0000000003047211 */ /* 0x000fe400078f38ff */
[----:B------:R-:W1:Y:S01]  /*00d0*/  LDC.64 R2, c[0x0][0x210] ;  /* 0x00008400ff027b82 */ /* 0x000e620000000a00 */
[----:B------:R-:W-:Y:S02]  /*00e0*/  SHF.L.U32 R7, R6, 0x2, RZ ;  /* 0x0000000206077819 */ /* 0x000fe400000006ff */
[----:B------:R-:W-:Y:S02]  /*00f0*/  SHF.R.S32.HI R5, RZ, 0x7, R4 ;  /* 0x00000007ff057819 */ /* 0x000fe40000011404 */
[----:B------:R-:W-:-:S02]  /*0100*/  LOP3.LUT R8, R7, 0xffff8000, RZ, 0xc0, !PT ;  /* 0xffff800007087812 */ /* 0x000fc400078ec0ff */
[----:B------:R-:W-:Y:S02]  /*0110*/  LEA.HI R6, R5, R5, RZ, 0x6 ;  /* 0x0000000505067211 */ /* 0x000fe400078f30ff */
[----:B------:R-:W-:Y:S02]  /*0120*/  LOP3.LUT R7, R4, 0xffffff80, RZ, 0xc0, !PT ;  /* 0xffffff8004077812 */ /* 0x000fe400078ec0ff */
[----:B------:R-:W-:Y:S02]  /*0130*/  LOP3.LUT R6, R6, 0xffffc0, RZ, 0xc0, !PT ;  /* 0x00ffffc006067812 */ /* 0x000fe400078ec0ff */
[----:B------:R-:W-:-:S03]  /*0140*/  IADD3 R7, R8, R0, -R7 ;  /* 0x0000000008077210 */ /* 0x000fc60007ffe807 */
[----:B------:R-:W-:-:S05]  /*0150*/  IMAD.IADD R6, R5, 0x1, -R6 ;  /* 0x0000000105067824 */ /* 0x000fca00078e0a06 */
[----:B------:R-:W-:-:S04]  /*0160*/  LEA R9, R6, R7, 0x8 ;  /* 0x0000000706097211 */ /* 0x000fc800078e40ff */
[----:B------:R-:W-:Y:S01]  /*0170*/  IADD3 R11, R9, 0x4000, RZ ;  /* 0x00004000090b7810 */ /* 0x000fe20007ffe0ff */
[C---:B------:R-:W-:Y:S02]  /*0180*/  VIADD R7, R9.reuse, 0x80 ;  /* 0x0000008009077836 */ /* 0x040fe40000000000 */
[----:B-1----:R-:W-:-:S04]  /*0190*/  IMAD.WIDE R4, R9, 0x4, R2 ;  /* 0x0000000409047825 */ /* 0x002fc800078e0202 */
[--C-:B------:R-:W-:Y:S02]  /*01a0*/  IMAD.WIDE R6, R7, 0x4, R2.reuse ;  /* 0x0000000407067825 */ /* 0x100fe400078e0202 */
[----:B------:R-:W2:Y:S02]  /*01b0*/  LDG.E.64 R4, desc[UR4][R4.64] ;  /* 0x0000000404047981 */ /* 0x000ea4000c1e1b00 */
[----:B------:R-:W-:Y:S02]  /*01c0*/  VIADD R13, R9, 0x4080 ;  /* 0x00004080090d7836 */ /* 0x000fe40000000000 */
[--C-:B------:R-:W-:Y:S01]  /*01d0*/  IMAD.WIDE R8, R11, 0x4, R2.reuse ;  /* 0x000000040b087825 */ /* 0x100fe200078e0202 */
[----:B------:R-:W2:Y:S01]  /*01e0*/  LDG.E.64 R6, desc[UR4][R6.64] ;  /* 0x0000000406067981 */ /* 0x000ea2000c1e1b00 */
[----:B------:R-:W1:Y:S02]  /*01f0*/  LDC.64 R10, c[0x0][0x220] ;  /* 0x00008800ff0a7b82 */ /* 0x000e640000000a00 */
[----:B------:R-:W-:-:S02]  /*0200*/  IMAD.WIDE R2, R13, 0x4, R2 ;  /* 0x000000040d027825 */ /* 0x000fc400078e0202 */
[----:B------:R-:W3:Y:S04]  /*0210*/  LDG.E.64 R8, desc[UR4][R8.64] ;  /* 0x0000000408087981 */ /* 0x000ee8000c1e1b00 */
[----:B------:R-:W4:Y:S01]  /*0220*/  LDG.E.64 R2, desc[UR4][R2.64] ;  /* 0x0000000402027981 */ /* 0x000f22000c1e1b00 */
[----:B--2---:R-:W-:Y:S01]  /*0230*/  FADD R13, R4, R6 ;  /* 0x00000006040d7221 */ /* 0x004fe20000000000 */
[----:B------:R-:W-:-:S03]  /*0240*/  FADD R12, R5, R7 ;  /* 0x00000007050c7221 */ /* 0x000fc60000000000 */
[----:B---3--:R-:W-:Y:S01]  /*0250*/  FADD R13, R8, R13 ;  /* 0x0000000d080d7221 */ /* 0x008fe20000000000 */
[----:B------:R-:W-:-:S03]  /*0260*/  FADD R12, R9, R12 ;  /* 0x0000000c090c7221 */ /* 0x000fc60000000000 */
[----:B----4-:R-:W-:Y:S01]  /*0270*/  FADD R13, R2, R13 ;  /* 0x0000000d020d7221 */ /* 0x010fe20000000000 */
[----:B------:R-:W-:-:S03]  /*0280*/  FADD R12, R3, R12 ;  /* 0x0000000c030c7221 */ /* 0x000fc60000000000 */
[----:B------:R-:W-:Y:S01]  /*0290*/  FMUL R6, R13, 0.25 ;  /* 0x3e8000000d067820 */ /* 0x000fe20000400000 */
[----:B------:R-:W-:-:S04]  /*02a0*/  FMUL R7, R12, 0.25 ;  /* 0x3e8000000c077820 */ /* 0x000fc80000400000 */
[----:B------:R-:W-:Y:S02]  /*02b0*/  FSETP.GT.AND P1, PT, R6, RZ, PT ;  /* 0x000000ff0600720b */ /* 0x000fe40003f24000 */
[----:B------:R-:W-:Y:S02]  /*02c0*/  FSETP.GT.AND P0, PT, R7, RZ, PT ;  /* 0x000000ff0700720b */ /* 0x000fe40003f04000 */
[----:B------:R-:W-:Y:S02]  /*02d0*/  IADD3 R4, P2, R0, UR6, RZ ;  /* 0x0000000600047c10 */ /* 0x000fe4000ff5e0ff */
[----:B------:R-:W-:Y:S02]  /*02e0*/  SEL R8, RZ, 0x1, !P1 ;  /* 0x00000001ff087807 */ /* 0x000fe40004800000 */
[----:B------:R-:W-:Y:S01]  /*02f0*/  SEL R9, RZ, 0x100, !P0 ;  /* 0x00000100ff097807 */ /* 0x000fe20004000000 */
[C---:B-1----:R-:W-:Y:S01]  /*0300*/  IMAD.WIDE R2, R0.reuse, 0x4, R10 ;  /* 0x0000000400027825 */ /* 0x042fe200078e020a */
[----:B------:R-:W-:-:S02]  /*0310*/  LEA.HI.X.SX32 R5, R0, UR7, 0x1, P2 ;  /* 0x0000000700057c11 */ /* 0x000fc400090f0eff */
[----:B------:R-:W-:Y:S01]  /*0320*/  IADD3 R9, R8, R9, RZ ;  /* 0x0000000908097210 */ /* 0x000fe20007ffe0ff */
[----:B------:R-:W-:Y:S02]  /*0330*/  @!P1 FMUL R6, R6, 0.20000000298023223877 ;  /* 0x3e4ccccd06069820 */ /* 0x000fe40000400000 */
[----:B------:R-:W-:Y:S02]  /*0340*/  @!P0 FMUL R7, R7, 0.20000000298023223877 ;  /* 0x3e4ccccd07078820 */ /* 0x000fe40000400000 */
[----:B------:R-:W-:Y:S04]  /*0350*/  STG.E.U16 desc[UR4][R4.64], R9 ;  /* 0x0000000904007986 */ /* 0x000fe8000c101504 */
[----:B------:R-:W-:Y:S01]  /*0360*/  STG.E.64 desc[UR4][R2.64], R6 ;  /* 0x0000000602007986 */ /* 0x000fe2000c101b04 */
[----:B------:R-:W-:Y:S05]  /*0370*/  EXIT ;  /* 0x000000000000794d */ /* 0x000fea0003800000 */
.L_x_0:
[----:B------:R-:W-:-:S00]  /*0380*/  BRA `(.L_x_0) ;  /* 0xfffffffc00fc7947 */ /* 0x000fc0000383ffff */
[----:B------:R-:W-:-:S00]  /*0390*/  NOP ;  /* 0x0000000000007918 */ /* 0x000fc00000000000 */
        /* <DEDUP_REMOVED lines=14> */
.L_x_1:


//--------------------- .nv.constant0.triton_poi_fused_avg_pool2d_leaky_relu_15 --------------------------
	.section	.nv.constant0.triton_poi_fused_avg_pool2d_leaky_relu_15,"a",@progbits
	.sectionflags	@""
	.align	4
.nv.constant0.triton_poi_fused_avg_pool2d_leaky_relu_15:
	.zero		556
